//
// Generated by NVIDIA NVVM Compiler
//
// Compiler Build ID: CL-36424714
// Cuda compilation tools, release 13.0, V13.0.88
// Based on NVVM 20.0.0
//

.version 9.0
.target sm_100
.address_size 64

	// .globl	_Z11work_kernelP14memory_manager

.visible .entry _Z11work_kernelP14memory_manager(
	.param .u64 .ptr .align 1 _Z11work_kernelP14memory_manager_param_0
)
{
	.reg .pred 	%p<7>;
	.reg .b32 	%r<62>;
	.reg .b32 	%f<4>;
	.reg .b64 	%rd<11>;

	ld.param.u64 	%rd2, [_Z11work_kernelP14memory_manager_param_0];
	cvta.to.global.u64 	%rd1, %rd2;
	mov.u32 	%r35, %ctaid.x;
	mov.u32 	%r36, %ntid.x;
	mov.u32 	%r37, %tid.x;
	mad.lo.s32 	%r38, %r35, %r36, %r37;
	ld.global.u32 	%r57, [%rd1+44];
	mul.lo.s32 	%r39, %r57, %r38;
	ld.global.v2.u32 	{%r55, %r56}, [%rd1+48];
	mul.lo.s32 	%r4, %r39, %r55;
	setp.lt.s32 	%p1, %r57, 1;
	@%p1 bra 	$L__BB0_11;
	mul.lo.s32 	%r5, %r4, %r56;
	mov.b32 	%r49, 0;
$L__BB0_2:
	setp.lt.s32 	%p2, %r55, 1;
	@%p2 bra 	$L__BB0_10;
	mul.lo.s32 	%r42, %r55, %r49;
	mad.lo.s32 	%r12, %r42, %r56, %r5;
	add.s32 	%r13, %r42, %r4;
	mov.b32 	%r52, 0;
$L__BB0_4:
	setp.lt.s32 	%p3, %r56, 1;
	@%p3 bra 	$L__BB0_8;
	add.s32 	%r17, %r13, %r52;
	mad.lo.s32 	%r53, %r56, %r52, %r12;
	mov.b32 	%r54, 0;
	mul.wide.s32 	%rd6, %r17, 4;
$L__BB0_6:
	mul.wide.s32 	%rd3, %r53, 4;
	ld.global.u64 	%rd4, [%rd1+16];
	cvta.to.global.u64 	%rd5, %rd4;
	add.s64 	%rd7, %rd5, %rd6;
	ld.global.f32 	%f1, [%rd7];
	ld.global.u64 	%rd8, [%rd1+24];
	cvta.to.global.u64 	%rd9, %rd8;
	add.s64 	%rd10, %rd9, %rd3;
	ld.global.f32 	%f2, [%rd10];
	add.f32 	%f3, %f1, %f2;
	st.global.f32 	[%rd10], %f3;
	add.s32 	%r54, %r54, 1;
	ld.global.u32 	%r56, [%rd1+52];
	add.s32 	%r53, %r53, 1;
	setp.lt.s32 	%p4, %r54, %r56;
	@%p4 bra 	$L__BB0_6;
	ld.global.u32 	%r55, [%rd1+48];
$L__BB0_8:
	add.s32 	%r52, %r52, 1;
	setp.lt.s32 	%p5, %r52, %r55;
	@%p5 bra 	$L__BB0_4;
	ld.global.u32 	%r57, [%rd1+44];
$L__BB0_10:
	add.s32 	%r49, %r49, 1;
	setp.lt.s32 	%p6, %r49, %r57;
	@%p6 bra 	$L__BB0_2;
$L__BB0_11:
	ret;

}


// ===== COMPILED SASS (sm_100) =====

	.target	sm_100

	.elftype	@"ET_EXEC"


//--------------------- .note.nv.tkinfo           --------------------------
	.section	.note.nv.tkinfo,"",@"SHT_NOTE"
	.sectionflags	@"SHF_NOTE_NV_TKINFO"
	.tkinfo
        /*0018*/ 	.word	0x00000002
        /*0030*/ 	.string	""
        /*0030*/ 	.string	"ptxas"
        /*0030*/ 	.string	"Cuda compilation tools, release 13.0, V13.0.88"
        /*0030*/ 	.string	"Build cuda_13.0.r13.0/compiler.36424714_0"
        /*0030*/ 	.string	"-arch sm_100 -m 64 "



//--------------------- .note.nv.cuinfo           --------------------------
	.section	.note.nv.cuinfo,"",@"SHT_NOTE"
	.sectionflags	@"SHF_NOTE_NV_CUINFO"
        /*0018*/ 	.short	0x0002
        /*001a*/ 	.short	0x0064
        /*001c*/ 	.short	0x0082
	.zero		2


//--------------------- .nv.info                  --------------------------
	.section	.nv.info,"",@"SHT_CUDA_INFO"
	.align	4


	//----- nvinfo : EIATTR_REGCOUNT
	.align		4
        /*0000*/ 	.byte	0x04, 0x2f
        /*0002*/ 	.short	(.L_1 - .L_0)
	.align		4
.L_0:
        /*0004*/ 	.word	index@(_Z11work_kernelP14memory_manager)
        /*0008*/ 	.word	0x00000010


	//----- nvinfo : EIATTR_FRAME_SIZE
	.align		4
.L_1:
        /*000c*/ 	.byte	0x04, 0x11
        /*000e*/ 	.short	(.L_3 - .L_2)
	.align		4
.L_2:
        /*0010*/ 	.word	index@(_Z11work_kernelP14memory_manager)
        /*0014*/ 	.word	0x00000000


	//----- nvinfo : EIATTR_MIN_STACK_SIZE
	.align		4
.L_3:
        /*0018*/ 	.byte	0x04, 0x12
        /*001a*/ 	.short	(.L_5 - .L_4)
	.align		4
.L_4:
        /*001c*/ 	.word	index@(_Z11work_kernelP14memory_manager)
        /*0020*/ 	.word	0x00000000
.L_5:


//--------------------- .nv.compat                --------------------------
	.section	.nv.compat,"",@"SHT_CUDA_COMPAT_INFO"
	.align	4
        /*0000*/ 	.byte	0x02, 0x09, 0x00, 0x00, 0x02, 0x02, 0x01, 0x00, 0x02, 0x05, 0x05, 0x00, 0x03, 0x07, 0x01, 0x01
        /*0010*/ 	.byte	0x02, 0x03, 0x00, 0x00, 0x02, 0x06, 0x01, 0x00, 0x04, 0x0b, 0x08, 0x00, 0x09, 0x00, 0x00, 0x00
        /*0020*/ 	.byte	0x00, 0x00, 0x00, 0x00


//--------------------- .nv.info._Z11work_kernelP14memory_manager --------------------------
	.section	.nv.info._Z11work_kernelP14memory_manager,"",@"SHT_CUDA_INFO"
	.sectionflags	@""
	.align	4


	//----- nvinfo : EIATTR_CUDA_API_VERSION
	.align		4
        /*0000*/ 	.byte	0x04, 0x37
        /*0002*/ 	.short	(.L_7 - .L_6)
.L_6:
        /*0004*/ 	.word	0x00000082


	//----- nvinfo : EIATTR_KPARAM_INFO
	.align		4
.L_7:
        /*0008*/ 	.byte	0x04, 0x17
        /*000a*/ 	.short	(.L_9 - .L_8)
.L_8:
        /*000c*/ 	.word	0x00000000
        /*0010*/ 	.short	0x0000
        /*0012*/ 	.short	0x0000
        /*0014*/ 	.byte	0x00, 0xf5, 0x21, 0x00


	//----- nvinfo : EIATTR_SPARSE_MMA_MASK
	.align		4
.L_9:
        /*0018*/ 	.byte	0x03, 0x50
        /*001a*/ 	.short	0x0000


	//----- nvinfo : EIATTR_MAXREG_COUNT
	.align		4
        /*001c*/ 	.byte	0x03, 0x1b
        /*001e*/ 	.short	0x00ff


	//----- nvinfo : EIATTR_MERCURY_ISA_VERSION
	.align		4
        /*0020*/ 	.byte	0x03, 0x5f
        /*0022*/ 	.short	0x0101


	//----- nvinfo : EIATTR_VRC_CTA_INIT_COUNT
	.align		4
        /*0024*/ 	.byte	0x02, 0x4a
	.zero		1
	.zero		1


	//----- nvinfo : EIATTR_EXIT_INSTR_OFFSETS
	.align		4
        /*0028*/ 	.byte	0x04, 0x1c
        /*002a*/ 	.short	(.L_11 - .L_10)


	//   ....[0]....
.L_10:
        /*002c*/ 	.word	0x00000060


	//   ....[1]....
        /*0030*/ 	.word	0x00000310


	//----- nvinfo : EIATTR_CBANK_PARAM_SIZE
	.align		4
.L_11:
        /*0034*/ 	.byte	0x03, 0x19
        /*0036*/ 	.short	0x0008


	//----- nvinfo : EIATTR_PARAM_CBANK
	.align		4
        /*0038*/ 	.byte	0x04, 0x0a
        /*003a*/ 	.short	(.L_13 - .L_12)
	.align		4
.L_12:
        /*003c*/ 	.word	index@(.nv.constant0._Z11work_kernelP14memory_manager)
        /*0040*/ 	.short	0x0380
        /*0042*/ 	.short	0x0008


	//----- nvinfo : EIATTR_SW_WAR
	.align		4
.L_13:
        /*0044*/ 	.byte	0x04, 0x36
        /*0046*/ 	.short	(.L_15 - .L_14)
.L_14:
        /*0048*/ 	.word	0x00000008
.L_15:


//--------------------- .nv.callgraph             --------------------------
	.section	.nv.callgraph,"",@"SHT_CUDA_CALLGRAPH"
	.align	4
	.sectionentsize	8
	.align		4
        /*0000*/ 	.word	0x00000000
	.align		4
        /*0004*/ 	.word	0xffffffff
	.align		4
        /*0008*/ 	.word	0x00000000
	.align		4
        /*000c*/ 	.word	0xfffffffe
	.align		4
        /*0010*/ 	.word	0x00000000
	.align		4
        /*0014*/ 	.word	0xfffffffd
	.align		4
        /*0018*/ 	.word	0x00000000
	.align		4
        /*001c*/ 	.word	0xfffffffc


//--------------------- .text._Z11work_kernelP14memory_manager --------------------------
	.section	.text._Z11work_kernelP14memory_manager,"ax",@progbits
	.align	128
        .global         _Z11work_kernelP14memory_manager
        .type           _Z11work_kernelP14memory_manager,@function
        .size           _Z11work_kernelP14memory_manager,(.L_x_6 - _Z11work_kernelP14memory_manager)
        .other          _Z11work_kernelP14memory_manager,@"STO_CUDA_ENTRY STV_DEFAULT"
_Z11work_kernelP14memory_manager:
.text._Z11work_kernelP14memory_manager:
[----:B------:R-:W-:Y:S08]  /*0000*/  LDC R1, c[0x0][0x37c] ;  /* 0x0000df00ff017b82 */ /* 0x000ff00000000800 */
[----:B------:R-:W0:Y:S01]  /*0010*/  LDC.64 R2, c[0x0][0x380] ;  /* 0x0000e000ff027b82 */ /* 0x000e220000000a00 */
[----:B------:R-:W0:Y:S02]  /*0020*/  LDCU.64 UR8, c[0x0][0x358] ;  /* 0x00006b00ff0877ac */ /* 0x000e240008000a00 */
[----:B0-----:R-:W2:Y:S05]  /*0030*/  LDG.E R5, desc[UR8][R2.64+0x2c] ;  /* 0x00002c0802057981 */ /* 0x001eaa000c1e1900 */
[----:B------:R-:W0:Y:S01]  /*0040*/  S2UR UR4, SR_CTAID.X ;  /* 0x00000000000479c3 */ /* 0x000e220000002500 */
[----:B--2---:R-:W-:-:S13]  /*0050*/  ISETP.GE.AND P0, PT, R5, 0x1, PT ;  /* 0x000000010500780c */ /* 0x004fda0003f06270 */
[----:B0-----:R-:W-:Y:S05]  /*0060*/  @!P0 EXIT ;  /* 0x000000000000894d */ /* 0x001fea0003800000 */
[----:B------:R-:W2:Y:S01]  /*0070*/  LDG.E.64 R2, desc[UR8][R2.64+0x30] ;  /* 0x0000300802027981 */ /* 0x000ea2000c1e1b00 */
[----:B------:R-:W0:Y:S01]  /*0080*/  LDC R0, c[0x0][0x360] ;  /* 0x0000d800ff007b82 */ /* 0x000e220000000800 */
[----:B------:R-:W0:Y:S02]  /*0090*/  S2R R7, SR_TID.X ;  /* 0x0000000000077919 */ /* 0x000e240000002100 */
[----:B0-----:R-:W-:Y:S01]  /*00a0*/  IMAD R0, R0, UR4, R7 ;  /* 0x0000000400007c24 */ /* 0x001fe2000f8e0207 */
[----:B------:R-:W-:-:S03]  /*00b0*/  UMOV UR4, URZ ;  /* 0x000000ff00047c82 */ /* 0x000fc60008000000 */
[----:B------:R-:W-:-:S04]  /*00c0*/  IMAD R7, R0, R5, RZ ;  /* 0x0000000500077224 */ /* 0x000fc800078e02ff */
[----:B--2---:R-:W-:-:S04]  /*00d0*/  IMAD R0, R7, R2, RZ ;  /* 0x0000000207007224 */ /* 0x004fc800078e02ff */
[----:B------:R-:W-:-:S07]  /*00e0*/  IMAD R8, R0, R3, RZ ;  /* 0x0000000300087224 */ /* 0x000fce00078e02ff */
.L_x_4:
[----:B------:R-:W-:-:S13]  /*00f0*/  ISETP.GE.AND P0, PT, R2, 0x1, PT ;  /* 0x000000010200780c */ /* 0x000fda0003f06270 */
[----:B0-----:R-:W-:Y:S05]  /*0100*/  @!P0 BRA `(.L_x_0) ;  /* 0x0000000000748947 */ /* 0x001fea0003800000 */
[----:B------:R-:W-:Y:S01]  /*0110*/  IMAD R4, R2, UR4, RZ ;  /* 0x0000000402047c24 */ /* 0x000fe2000f8e02ff */
[----:B------:R-:W-:-:S03]  /*0120*/  UMOV UR5, URZ ;  /* 0x000000ff00057c82 */ /* 0x000fc60008000000 */
[-C--:B------:R-:W-:Y:S01]  /*0130*/  IMAD R10, R3, R4.reuse, R8 ;  /* 0x00000004030a7224 */ /* 0x080fe200078e0208 */
[----:B------:R-:W-:-:S07]  /*0140*/  IADD3 R12, PT, PT, R0, R4, RZ ;  /* 0x00000004000c7210 */ /* 0x000fce0007ffe0ff */
.L_x_3:
[----:B------:R-:W-:-:S13]  /*0150*/  ISETP.GE.AND P0, PT, R3, 0x1, PT ;  /* 0x000000010300780c */ /* 0x000fda0003f06270 */
[----:B0-----:R-:W-:Y:S05]  /*0160*/  @!P0 BRA `(.L_x_1) ;  /* 0x0000000000488947 */ /* 0x001fea0003800000 */
[----:B------:R-:W0:Y:S01]  /*0170*/  LDC.64 R4, c[0x0][0x380] ;  /* 0x0000e000ff047b82 */ /* 0x000e220000000a00 */
[----:B------:R-:W-:Y:S01]  /*0180*/  IMAD R9, R3, UR5, R10 ;  /* 0x0000000503097c24 */ /* 0x000fe2000f8e020a */
[----:B------:R-:W-:Y:S01]  /*0190*/  IADD3 R13, PT, PT, R12, UR5, RZ ;  /* 0x000000050c0d7c10 */ /* 0x000fe2000fffe0ff */
[----:B------:R-:W-:-:S06]  /*01a0*/  UMOV UR6, URZ ;  /* 0x000000ff00067c82 */ /* 0x000fcc0008000000 */
.L_x_2:
[----:B0-----:R-:W2:Y:S04]  /*01b0*/  LDG.E.64 R2, desc[UR8][R4.64+0x10] ;  /* 0x0000100804027981 */ /* 0x001ea8000c1e1b00 */
[----:B------:R-:W3:Y:S01]  /*01c0*/  LDG.E.64 R6, desc[UR8][R4.64+0x18] ;  /* 0x0000180804067981 */ /* 0x000ee2000c1e1b00 */
[----:B--2---:R-:W-:-:S04]  /*01d0*/  IMAD.WIDE R2, R13, 0x4, R2 ;  /* 0x000000040d027825 */ /* 0x004fc800078e0202 */
[----:B---3--:R-:W-:Y:S02]  /*01e0*/  IMAD.WIDE R6, R9, 0x4, R6 ;  /* 0x0000000409067825 */ /* 0x008fe400078e0206 */
[----:B------:R-:W2:Y:S04]  /*01f0*/  LDG.E R2, desc[UR8][R2.64] ;  /* 0x0000000802027981 */ /* 0x000ea8000c1e1900 */
[----:B------:R-:W2:Y:S02]  /*0200*/  LDG.E R11, desc[UR8][R6.64] ;  /* 0x00000008060b7981 */ /* 0x000ea4000c1e1900 */
[----:B--2---:R-:W-:-:S05]  /*0210*/  FADD R11, R2, R11 ;  /* 0x0000000b020b7221 */ /* 0x004fca0000000000 */
[----:B------:R1:W-:Y:S04]  /*0220*/  STG.E desc[UR8][R6.64], R11 ;  /* 0x0000000b06007986 */ /* 0x0003e8000c101908 */
[----:B------:R-:W2:Y:S01]  /*0230*/  LDG.E R3, desc[UR8][R4.64+0x34] ;  /* 0x0000340804037981 */ /* 0x000ea2000c1e1900 */
[----:B------:R-:W-:Y:S01]  /*0240*/  UIADD3 UR6, UPT, UPT, UR6, 0x1, URZ ;  /* 0x0000000106067890 */ /* 0x000fe2000fffe0ff */
[----:B------:R-:W-:-:S05]  /*0250*/  IADD3 R9, PT, PT, R9, 0x1, RZ ;  /* 0x0000000109097810 */ /* 0x000fca0007ffe0ff */
[----:B--2---:R-:W-:-:S13]  /*0260*/  ISETP.LE.AND P0, PT, R3, UR6, PT ;  /* 0x0000000603007c0c */ /* 0x004fda000bf03270 */
[----:B-1----:R-:W-:Y:S05]  /*0270*/  @!P0 BRA `(.L_x_2) ;  /* 0xfffffffc00cc8947 */ /* 0x002fea000383ffff */
[----:B------:R0:W5:Y:S02]  /*0280*/  LDG.E R2, desc[UR8][R4.64+0x30] ;  /* 0x0000300804027981 */ /* 0x000164000c1e1900 */
.L_x_1:
[----:B------:R-:W-:-:S06]  /*0290*/  UIADD3 UR5, UPT, UPT, UR5, 0x1, URZ ;  /* 0x0000000105057890 */ /* 0x000fcc000fffe0ff */
[----:B-----5:R-:W-:-:S13]  /*02a0*/  ISETP.LE.AND P0, PT, R2, UR5, PT ;  /* 0x0000000502007c0c */ /* 0x020fda000bf03270 */
[----:B------:R-:W-:Y:S05]  /*02b0*/  @!P0 BRA `(.L_x_3) ;  /* 0xfffffffc00a48947 */ /* 0x000fea000383ffff */
[----:B0-----:R-:W0:Y:S02]  /*02c0*/  LDC.64 R4, c[0x0][0x380] ;  /* 0x0000e000ff047b82 */ /* 0x001e240000000a00 */
[----:B0-----:R0:W5:Y:S02]  /*02d0*/  LDG.E R5, desc[UR8][R4.64+0x2c] ;  /* 0x00002c0804057981 */ /* 0x001164000c1e1900 */
.L_x_0:
[----:B------:R-:W-:-:S06]  /*02e0*/  UIADD3 UR4, UPT, UPT, UR4, 0x1, URZ ;  /* 0x0000000104047890 */ /* 0x000fcc000fffe0ff */
[----:B-----5:R-:W-:-:S13]  /*02f0*/  ISETP.LE.AND P0, PT, R5, UR4, PT ;  /* 0x0000000405007c0c */ /* 0x020fda000bf03270 */
[----:B------:R-:W-:Y:S05]  /*0300*/  @!P0 BRA `(.L_x_4) ;  /* 0xfffffffc00788947 */ /* 0x000fea000383ffff */
[----:B------:R-:W-:Y:S05]  /*0310*/  EXIT ;  /* 0x000000000000794d */ /* 0x000fea0003800000 */
.L_x_5:
[----:B------:R-:W-:-:S00]  /*0320*/  BRA `(.L_x_5) ;  /* 0xfffffffc00fc7947 */ /* 0x000fc0000383ffff */
[----:B------:R-:W-:-:S00]  /*0330*/  NOP ;  /* 0x0000000000007918 */ /* 0x000fc00000000000 */
        /* <DEDUP_REMOVED lines=12> */
.L_x_6:


//--------------------- .nv.shared.reserved.0     --------------------------
	.section	.nv.shared.reserved.0,"aw",@nobits
	.weak		__nv_reservedSMEM_offset_0_alias
	.size		__nv_reservedSMEM_offset_0_alias, 0, 64
	.other		__nv_reservedSMEM_offset_0_alias,@"STO_CUDA_RESERVED_SHARED STV_DEFAULT"
__nv_reservedSMEM_offset_0_alias:
	.zero		0
	.zero		64


//--------------------- .nv.constant0._Z11work_kernelP14memory_manager --------------------------
	.section	.nv.constant0._Z11work_kernelP14memory_manager,"a",@progbits
	.sectionflags	@""
	.align	4
.nv.constant0._Z11work_kernelP14memory_manager:
	.zero		904


//--------------------- SYMBOLS --------------------------

	.type		.nv.reservedSmem.offset0,@object
	.size		.nv.reservedSmem.offset0,0x4
